	.headerflags	@"EF_CUDA_TEXMODE_UNIFIED EF_CUDA_64BIT_ADDRESS EF_CUDA_ACCELERATORS EF_CUDA_SM90 EF_CUDA_VIRTUAL_SM(EF_CUDA_SM90)"
	.elftype	@"ET_EXEC"


//--------------------- .nv.info                  --------------------------
	.section	.nv.info,"",@"SHT_CUDA_INFO"
	.align	4


	//----- nvinfo : EIATTR_REGCOUNT
	.align		4
        /*0000*/ 	.byte	0x04, 0x2f
        /*0002*/ 	.short	(.L_1 - .L_0)
	.align		4
.L_0:
        /*0004*/ 	.word	index@(triton_poi_fused_mul_3)
        /*0008*/ 	.word	0x0000000c


	//----- nvinfo : EIATTR_MIN_STACK_SIZE
	.align		4
.L_1:
        /*000c*/ 	.byte	0x04, 0x12
        /*000e*/ 	.short	(.L_3 - .L_2)
	.align		4
.L_2:
        /*0010*/ 	.word	index@(triton_poi_fused_mul_3)
        /*0014*/ 	.word	0x00000000


	//----- nvinfo : EIATTR_FRAME_SIZE
	.align		4
.L_3:
        /*0018*/ 	.byte	0x04, 0x11
        /*001a*/ 	.short	(.L_5 - .L_4)
	.align		4
.L_4:
        /*001c*/ 	.word	index@(triton_poi_fused_mul_3)
        /*0020*/ 	.word	0x00000000


	//----- nvinfo : EIATTR_MIN_STACK_SIZE
	.align		4
.L_5:
        /*0024*/ 	.byte	0x04, 0x12
        /*0026*/ 	.short	(.L_7 - .L_6)
	.align		4
.L_6:
        /*0028*/ 	.word	index@(triton_poi_fused_mul_3)
        /*002c*/ 	.word	0x00000000
.L_7:


//--------------------- .nv.info.triton_poi_fused_mul_3 --------------------------
	.section	.nv.info.triton_poi_fused_mul_3,"",@"SHT_CUDA_INFO"
	.sectionflags	@""
	.align	4


	//----- nvinfo : EIATTR_CUDA_API_VERSION
	.align		4
        /*0000*/ 	.byte	0x04, 0x37
        /*0002*/ 	.short	(.L_9 - .L_8)
.L_8:
        /*0004*/ 	.word	0x0000007c


	//----- nvinfo : EIATTR_KPARAM_INFO
	.align		4
.L_9:
        /*0008*/ 	.byte	0x04, 0x17
        /*000a*/ 	.short	(.L_11 - .L_10)
.L_10:
        /*000c*/ 	.word	0x00000000
        /*0010*/ 	.short	0x0002
        /*0012*/ 	.short	0x0010
        /*0014*/ 	.byte	0x00, 0xf0, 0x11, 0x00


	//----- nvinfo : EIATTR_KPARAM_INFO
	.align		4
.L_11:
        /*0018*/ 	.byte	0x04, 0x17
        /*001a*/ 	.short	(.L_13 - .L_12)
.L_12:
        /*001c*/ 	.word	0x00000000
        /*0020*/ 	.short	0x0001
        /*0022*/ 	.short	0x0008
        /*0024*/ 	.byte	0x00, 0xf4, 0x21, 0x00


	//----- nvinfo : EIATTR_KPARAM_INFO
	.align		4
.L_13:
        /*0028*/ 	.byte	0x04, 0x17
        /*002a*/ 	.short	(.L_15 - .L_14)
.L_14:
        /*002c*/ 	.word	0x00000000
        /*0030*/ 	.short	0x0000
        /*0032*/ 	.short	0x0000
        /*0034*/ 	.byte	0x00, 0xf4, 0x21, 0x00


	//----- nvinfo : EIATTR_SPARSE_MMA_MASK
	.align		4
.L_15:
        /*0038*/ 	.byte	0x03, 0x50
        /*003a*/ 	.short	0x0000


	//----- nvinfo : EIATTR_MAXREG_COUNT
	.align		4
        /*003c*/ 	.byte	0x03, 0x1b
        /*003e*/ 	.short	0x00ff


	//----- nvinfo : EIATTR_EXIT_INSTR_OFFSETS
	.align		4
        /*0040*/ 	.byte	0x04, 0x1c
        /*0042*/ 	.short	(.L_17 - .L_16)


	//   ....[0]....
.L_16:
        /*0044*/ 	.word	0x00000170


	//   ....[1]....
        /*0048*/ 	.word	0x00000190


	//----- nvinfo : EIATTR_REQNTID
	.align		4
.L_17:
        /*004c*/ 	.byte	0x04, 0x10
        /*004e*/ 	.short	(.L_19 - .L_18)
.L_18:
        /*0050*/ 	.word	0x00000020
        /*0054*/ 	.word	0x00000001
        /*0058*/ 	.word	0x00000001


	//----- nvinfo : EIATTR_CBANK_PARAM_SIZE
	.align		4
.L_19:
        /*005c*/ 	.byte	0x03, 0x19
        /*005e*/ 	.short	0x0014


	//----- nvinfo : EIATTR_PARAM_CBANK
	.align		4
        /*0060*/ 	.byte	0x04, 0x0a
        /*0062*/ 	.short	(.L_21 - .L_20)
	.align		4
.L_20:
        /*0064*/ 	.word	index@(.nv.constant0.triton_poi_fused_mul_3)
        /*0068*/ 	.short	0x0210
        /*006a*/ 	.short	0x0014


	//----- nvinfo : EIATTR_SW_WAR
	.align		4
.L_21:
        /*006c*/ 	.byte	0x04, 0x36
        /*006e*/ 	.short	(.L_23 - .L_22)
.L_22:
        /*0070*/ 	.word	0x00000008
.L_23:


//--------------------- .nv.callgraph             --------------------------
	.section	.nv.callgraph,"",@"SHT_CUDA_CALLGRAPH"
	.align	4
	.sectionentsize	8
	.align		4
        /*0000*/ 	.word	0x00000000
	.align		4
        /*0004*/ 	.word	0xffffffff
	.align		4
        /*0008*/ 	.word	0x00000000
	.align		4
        /*000c*/ 	.word	0xfffffffe
	.align		4
        /*0010*/ 	.word	0x00000000
	.align		4
        /*0014*/ 	.word	0xfffffffd
	.align		4
        /*0018*/ 	.word	0x00000000
	.align		4
        /*001c*/ 	.word	0xfffffffc


//--------------------- .text.triton_poi_fused_mul_3 --------------------------
	.section	.text.triton_poi_fused_mul_3,"ax",@progbits
	.align	128
        .global         triton_poi_fused_mul_3
        .type           triton_poi_fused_mul_3,@function
        .size           triton_poi_fused_mul_3,(.L_x_1 - triton_poi_fused_mul_3)
        .other          triton_poi_fused_mul_3,@"STO_CUDA_ENTRY STV_DEFAULT"
triton_poi_fused_mul_3:
.text.triton_poi_fused_mul_3:
[----:B------:R-:W0:Y:S02]  /*0000*/  LDC R1, c[0x0][0x28] ;  /* 0x00000a00ff017b82 */ /* 0x000e240000000800 */
[----:B------:R-:W1:Y:S01]  /*0010*/  S2R R8, SR_TID.X ;  /* 0x0000000000087919 */ /* 0x000e620000002100 */
[----:B------:R-:W2:Y:S01]  /*0020*/  LDC.64 R4, c[0x0][0x218] ;  /* 0x00008600ff047b82 */ /* 0x000ea20000000a00 */
[----:B------:R-:W-:Y:S01]  /*0030*/  ULDC.64 UR4, c[0x0][0x208] ;  /* 0x0000820000047ab9 */ /* 0x000fe20000000a00 */
[----:B------:R-:W3:Y:S06]  /*0040*/  S2R R7, SR_CTAID.X ;  /* 0x0000000000077919 */ /* 0x000eec0000002500 */
[----:B------:R-:W4:Y:S01]  /*0050*/  LDC.64 R2, c[0x0][0x210] ;  /* 0x00008400ff027b82 */ /* 0x000f220000000a00 */
[----:B-1----:R-:W-:-:S02]  /*0060*/  LOP3.LUT R0, R8, 0xf, RZ, 0xc0, !PT ;  /* 0x0000000f08007812 */ /* 0x002fc400078ec0ff */
[----:B---3--:R-:W-:-:S03]  /*0070*/  SHF.R.S32.HI R6, RZ, 0x1b, R7 ;  /* 0x0000001bff067819 */ /* 0x008fc60000011407 */
[----:B------:R-:W-:Y:S01]  /*0080*/  IMAD R7, R7, 0x10, R0 ;  /* 0x0000001007077824 */ /* 0x000fe200078e0200 */
[----:B------:R-:W-:-:S03]  /*0090*/  SGXT R0, R6, 0x1 ;  /* 0x000000010600781a */ /* 0x000fc60000000200 */
[C---:B----4-:R-:W-:Y:S01]  /*00a0*/  IMAD.WIDE R2, R7.reuse, 0x4, R2 ;  /* 0x0000000407027825 */ /* 0x050fe200078e0202 */
[----:B------:R-:W-:Y:S02]  /*00b0*/  ISETP.GE.AND P0, PT, R7, 0x10, PT ;  /* 0x000000100700780c */ /* 0x000fe40003f06270 */
[----:B------:R-:W-:-:S04]  /*00c0*/  LEA.HI R0, R0, R7, RZ, 0x2 ;  /* 0x0000000700007211 */ /* 0x000fc800078f10ff */
[----:B------:R-:W-:-:S05]  /*00d0*/  LOP3.LUT R0, R0, 0xfffffffc, RZ, 0xc0, !PT ;  /* 0xfffffffc00007812 */ /* 0x000fca00078ec0ff */
[----:B------:R-:W-:Y:S02]  /*00e0*/  IMAD.IADD R9, R7, 0x1, -R0 ;  /* 0x0000000107097824 */ /* 0x000fe400078e0a00 */
[----:B------:R-:W-:Y:S02]  /*00f0*/  IMAD.MOV.U32 R0, RZ, RZ, RZ ;  /* 0x000000ffff007224 */ /* 0x000fe400078e00ff */
[----:B--2---:R-:W-:-:S04]  /*0100*/  IMAD.WIDE R4, R9, 0x4, R4 ;  /* 0x0000000409047825 */ /* 0x004fc800078e0204 */
[----:B------:R-:W-:Y:S01]  /*0110*/  IMAD.MOV.U32 R9, RZ, RZ, RZ ;  /* 0x000000ffff097224 */ /* 0x000fe200078e00ff */
[----:B------:R-:W2:Y:S05]  /*0120*/  @!P0 LDG.E R0, desc[UR4][R2.64] ;  /* 0x0000000402008981 */ /* 0x000eaa000c1e1900 */
[----:B------:R-:W2:Y:S01]  /*0130*/  @!P0 LDG.E.EL R9, desc[UR4][R4.64] ;  /* 0x0000000404098981 */ /* 0x000ea2000c2e1900 */
[----:B------:R-:W-:-:S04]  /*0140*/  LOP3.LUT P0, RZ, R8, 0x10, RZ, 0xc0, !PT ;  /* 0x0000001008ff7812 */ /* 0x000fc8000780c0ff */
[----:B------:R-:W-:Y:S01]  /*0150*/  ISETP.LT.AND P0, PT, R7, 0x10, !P0 ;  /* 0x000000100700780c */ /* 0x000fe20004701270 */
[----:B--2---:R-:W-:-:S12]  /*0160*/  FADD R9, R9, R0 ;  /* 0x0000000009097221 */ /* 0x004fd80000000000 */
[----:B------:R-:W-:Y:S05]  /*0170*/  @!P0 EXIT ;  /* 0x000000000000894d */ /* 0x000fea0003800000 */
[----:B------:R-:W-:Y:S01]  /*0180*/  STG.E desc[UR4][R2.64], R9 ;  /* 0x0000000902007986 */ /* 0x000fe2000c101904 */
[----:B------:R-:W-:Y:S05]  /*0190*/  EXIT ;  /* 0x000000000000794d */ /* 0x000fea0003800000 */
.L_x_0:
[----:B------:R-:W-:-:S00]  /*01a0*/  BRA `(.L_x_0) ;  /* 0xfffffffc00fc7947 */ /* 0x000fc0000383ffff */
[----:B------:R-:W-:-:S00]  /*01b0*/  NOP ;  /* 0x0000000000007918 */ /* 0x000fc00000000000 */
        /* <DEDUP_REMOVED lines=12> */
.L_x_1:


//--------------------- .nv.constant0.triton_poi_fused_mul_3 --------------------------
	.section	.nv.constant0.triton_poi_fused_mul_3,"a",@progbits
	.sectionflags	@""
	.align	4
.nv.constant0.triton_poi_fused_mul_3:
	.zero		548
